//
// Generated by NVIDIA NVVM Compiler
//
// Compiler Build ID: CL-36424714
// Cuda compilation tools, release 13.0, V13.0.88
// Based on NVVM 20.0.0
//

.version 9.0
.target sm_100
.address_size 64

	// .globl	_Z14testPrintArrayyiii
.extern .func  (.param .b32 func_retval0) vprintf
(
	.param .b64 vprintf_param_0,
	.param .b64 vprintf_param_1
)
;
.global .align 1 .b8 $str[4] = {37, 100, 32};
.global .align 1 .b8 $str$1[2] = {10};

.visible .entry _Z14testPrintArrayyiii(
	.param .u64 _Z14testPrintArrayyiii_param_0,
	.param .u32 _Z14testPrintArrayyiii_param_1,
	.param .u32 _Z14testPrintArrayyiii_param_2,
	.param .u32 _Z14testPrintArrayyiii_param_3
)
{
	.local .align 8 .b8 	__local_depot0[8];
	.reg .b64 	%SP;
	.reg .b64 	%SPL;
	.reg .pred 	%p<23>;
	.reg .b32 	%r<136>;
	.reg .b32 	%f<77>;
	.reg .b64 	%rd<34>;

	mov.u64 	%SPL, __local_depot0;
	cvta.local.u64 	%SP, %SPL;
	ld.param.u64 	%rd2, [_Z14testPrintArrayyiii_param_0];
	ld.param.u32 	%r29, [_Z14testPrintArrayyiii_param_1];
	ld.param.u32 	%r30, [_Z14testPrintArrayyiii_param_2];
	ld.param.u32 	%r31, [_Z14testPrintArrayyiii_param_3];
	add.u64 	%rd3, %SP, 0;
	add.u64 	%rd1, %SPL, 0;
	setp.lt.s32 	%p1, %r31, 1;
	@%p1 bra 	$L__BB0_33;
	setp.lt.s32 	%p2, %r30, 1;
	@%p2 bra 	$L__BB0_27;
	setp.gt.s32 	%p7, %r29, 0;
	@%p7 bra 	$L__BB0_12;
	and.b32  	%r1, %r30, 3;
	and.b32  	%r2, %r30, 2147483644;
	mov.b32 	%r132, 0;
	mov.u64 	%rd16, $str$1;
$L__BB0_4:
	setp.lt.u32 	%p8, %r30, 4;
	@%p8 bra 	$L__BB0_7;
	mov.b32 	%r133, 0;
$L__BB0_6:
	cvta.global.u64 	%rd9, %rd16;
	{ // callseq 5, 0
	.param .b64 param0;
	st.param.b64 	[param0], %rd9;
	.param .b64 param1;
	st.param.b64 	[param1], 0;
	.param .b32 retval0;
	call.uni (retval0), 
	vprintf, 
	(
	param0, 
	param1
	);
	ld.param.b32 	%r46, [retval0];
	} // callseq 5
	{ // callseq 6, 0
	.param .b64 param0;
	st.param.b64 	[param0], %rd9;
	.param .b64 param1;
	st.param.b64 	[param1], 0;
	.param .b32 retval0;
	call.uni (retval0), 
	vprintf, 
	(
	param0, 
	param1
	);
	ld.param.b32 	%r48, [retval0];
	} // callseq 6
	{ // callseq 7, 0
	.param .b64 param0;
	st.param.b64 	[param0], %rd9;
	.param .b64 param1;
	st.param.b64 	[param1], 0;
	.param .b32 retval0;
	call.uni (retval0), 
	vprintf, 
	(
	param0, 
	param1
	);
	ld.param.b32 	%r50, [retval0];
	} // callseq 7
	{ // callseq 8, 0
	.param .b64 param0;
	st.param.b64 	[param0], %rd9;
	.param .b64 param1;
	st.param.b64 	[param1], 0;
	.param .b32 retval0;
	call.uni (retval0), 
	vprintf, 
	(
	param0, 
	param1
	);
	ld.param.b32 	%r52, [retval0];
	} // callseq 8
	add.s32 	%r133, %r133, 4;
	setp.ne.s32 	%p9, %r133, %r2;
	@%p9 bra 	$L__BB0_6;
$L__BB0_7:
	setp.eq.s32 	%p10, %r1, 0;
	@%p10 bra 	$L__BB0_11;
	setp.eq.s32 	%p11, %r1, 1;
	cvta.global.u64 	%rd11, %rd16;
	{ // callseq 9, 0
	.param .b64 param0;
	st.param.b64 	[param0], %rd11;
	.param .b64 param1;
	st.param.b64 	[param1], 0;
	.param .b32 retval0;
	call.uni (retval0), 
	vprintf, 
	(
	param0, 
	param1
	);
	ld.param.b32 	%r54, [retval0];
	} // callseq 9
	@%p11 bra 	$L__BB0_11;
	setp.eq.s32 	%p12, %r1, 2;
	cvta.global.u64 	%rd13, %rd16;
	{ // callseq 10, 0
	.param .b64 param0;
	st.param.b64 	[param0], %rd13;
	.param .b64 param1;
	st.param.b64 	[param1], 0;
	.param .b32 retval0;
	call.uni (retval0), 
	vprintf, 
	(
	param0, 
	param1
	);
	ld.param.b32 	%r56, [retval0];
	} // callseq 10
	@%p12 bra 	$L__BB0_11;
	cvta.global.u64 	%rd15, %rd16;
	{ // callseq 11, 0
	.param .b64 param0;
	st.param.b64 	[param0], %rd15;
	.param .b64 param1;
	st.param.b64 	[param1], 0;
	.param .b32 retval0;
	call.uni (retval0), 
	vprintf, 
	(
	param0, 
	param1
	);
	ld.param.b32 	%r58, [retval0];
	} // callseq 11
$L__BB0_11:
	cvta.global.u64 	%rd17, %rd16;
	{ // callseq 12, 0
	.param .b64 param0;
	st.param.b64 	[param0], %rd17;
	.param .b64 param1;
	st.param.b64 	[param1], 0;
	.param .b32 retval0;
	call.uni (retval0), 
	vprintf, 
	(
	param0, 
	param1
	);
	ld.param.b32 	%r60, [retval0];
	} // callseq 12
	add.s32 	%r132, %r132, 1;
	setp.eq.s32 	%p13, %r132, %r31;
	@%p13 bra 	$L__BB0_33;
	bra.uni 	$L__BB0_4;
$L__BB0_12:
	and.b32  	%r3, %r29, 7;
	add.s32 	%r4, %r3, -1;
	and.b32  	%r5, %r29, 3;
	and.b32  	%r6, %r29, 2147483640;
	and.b32  	%r7, %r29, 1;
	mov.b32 	%r126, 0;
	mov.u64 	%rd30, $str$1;
	mov.u64 	%rd27, $str;
$L__BB0_13:
	mov.b32 	%r127, 0;
$L__BB0_14:
	setp.lt.u32 	%p14, %r29, 8;
	cvt.rn.f32.u32 	%f1, %r127;
	mov.b32 	%r130, 0;
	@%p14 bra 	$L__BB0_17;
	mov.b32 	%r128, 0;
$L__BB0_16:
	.pragma "nounroll";
	cvt.rn.f32.u32 	%f2, %r128;
	tex.a2d.v4.f32.f32 	{%f3, %f4, %f5, %f6}, [%rd2, {%r126, %f2, %f1, %f1}];
	cvt.rzi.s32.f32 	%r66, %f3;
	st.local.u32 	[%rd1], %r66;
	cvta.global.u64 	%rd19, %rd27;
	{ // callseq 13, 0
	.param .b64 param0;
	st.param.b64 	[param0], %rd19;
	.param .b64 param1;
	st.param.b64 	[param1], %rd3;
	.param .b32 retval0;
	call.uni (retval0), 
	vprintf, 
	(
	param0, 
	param1
	);
	ld.param.b32 	%r67, [retval0];
	} // callseq 13
	add.s32 	%r69, %r128, 1;
	cvt.rn.f32.u32 	%f7, %r69;
	tex.a2d.v4.f32.f32 	{%f8, %f9, %f10, %f11}, [%rd2, {%r126, %f7, %f1, %f1}];
	cvt.rzi.s32.f32 	%r70, %f8;
	st.local.u32 	[%rd1], %r70;
	{ // callseq 14, 0
	.param .b64 param0;
	st.param.b64 	[param0], %rd19;
	.param .b64 param1;
	st.param.b64 	[param1], %rd3;
	.param .b32 retval0;
	call.uni (retval0), 
	vprintf, 
	(
	param0, 
	param1
	);
	ld.param.b32 	%r71, [retval0];
	} // callseq 14
	add.s32 	%r73, %r128, 2;
	cvt.rn.f32.u32 	%f12, %r73;
	tex.a2d.v4.f32.f32 	{%f13, %f14, %f15, %f16}, [%rd2, {%r126, %f12, %f1, %f1}];
	cvt.rzi.s32.f32 	%r74, %f13;
	st.local.u32 	[%rd1], %r74;
	{ // callseq 15, 0
	.param .b64 param0;
	st.param.b64 	[param0], %rd19;
	.param .b64 param1;
	st.param.b64 	[param1], %rd3;
	.param .b32 retval0;
	call.uni (retval0), 
	vprintf, 
	(
	param0, 
	param1
	);
	ld.param.b32 	%r75, [retval0];
	} // callseq 15
	add.s32 	%r77, %r128, 3;
	cvt.rn.f32.u32 	%f17, %r77;
	tex.a2d.v4.f32.f32 	{%f18, %f19, %f20, %f21}, [%rd2, {%r126, %f17, %f1, %f1}];
	cvt.rzi.s32.f32 	%r78, %f18;
	st.local.u32 	[%rd1], %r78;
	{ // callseq 16, 0
	.param .b64 param0;
	st.param.b64 	[param0], %rd19;
	.param .b64 param1;
	st.param.b64 	[param1], %rd3;
	.param .b32 retval0;
	call.uni (retval0), 
	vprintf, 
	(
	param0, 
	param1
	);
	ld.param.b32 	%r79, [retval0];
	} // callseq 16
	add.s32 	%r81, %r128, 4;
	cvt.rn.f32.u32 	%f22, %r81;
	tex.a2d.v4.f32.f32 	{%f23, %f24, %f25, %f26}, [%rd2, {%r126, %f22, %f1, %f1}];
	cvt.rzi.s32.f32 	%r82, %f23;
	st.local.u32 	[%rd1], %r82;
	{ // callseq 17, 0
	.param .b64 param0;
	st.param.b64 	[param0], %rd19;
	.param .b64 param1;
	st.param.b64 	[param1], %rd3;
	.param .b32 retval0;
	call.uni (retval0), 
	vprintf, 
	(
	param0, 
	param1
	);
	ld.param.b32 	%r83, [retval0];
	} // callseq 17
	add.s32 	%r85, %r128, 5;
	cvt.rn.f32.u32 	%f27, %r85;
	tex.a2d.v4.f32.f32 	{%f28, %f29, %f30, %f31}, [%rd2, {%r126, %f27, %f1, %f1}];
	cvt.rzi.s32.f32 	%r86, %f28;
	st.local.u32 	[%rd1], %r86;
	{ // callseq 18, 0
	.param .b64 param0;
	st.param.b64 	[param0], %rd19;
	.param .b64 param1;
	st.param.b64 	[param1], %rd3;
	.param .b32 retval0;
	call.uni (retval0), 
	vprintf, 
	(
	param0, 
	param1
	);
	ld.param.b32 	%r87, [retval0];
	} // callseq 18
	add.s32 	%r89, %r128, 6;
	cvt.rn.f32.u32 	%f32, %r89;
	tex.a2d.v4.f32.f32 	{%f33, %f34, %f35, %f36}, [%rd2, {%r126, %f32, %f1, %f1}];
	cvt.rzi.s32.f32 	%r90, %f33;
	st.local.u32 	[%rd1], %r90;
	{ // callseq 19, 0
	.param .b64 param0;
	st.param.b64 	[param0], %rd19;
	.param .b64 param1;
	st.param.b64 	[param1], %rd3;
	.param .b32 retval0;
	call.uni (retval0), 
	vprintf, 
	(
	param0, 
	param1
	);
	ld.param.b32 	%r91, [retval0];
	} // callseq 19
	add.s32 	%r93, %r128, 7;
	cvt.rn.f32.u32 	%f37, %r93;
	tex.a2d.v4.f32.f32 	{%f38, %f39, %f40, %f41}, [%rd2, {%r126, %f37, %f1, %f1}];
	cvt.rzi.s32.f32 	%r94, %f38;
	st.local.u32 	[%rd1], %r94;
	{ // callseq 20, 0
	.param .b64 param0;
	st.param.b64 	[param0], %rd19;
	.param .b64 param1;
	st.param.b64 	[param1], %rd3;
	.param .b32 retval0;
	call.uni (retval0), 
	vprintf, 
	(
	param0, 
	param1
	);
	ld.param.b32 	%r95, [retval0];
	} // callseq 20
	add.s32 	%r128, %r128, 8;
	setp.ne.s32 	%p15, %r128, %r6;
	mov.u32 	%r130, %r6;
	@%p15 bra 	$L__BB0_16;
$L__BB0_17:
	setp.eq.s32 	%p16, %r3, 0;
	@%p16 bra 	$L__BB0_25;
	setp.lt.u32 	%p17, %r4, 3;
	@%p17 bra 	$L__BB0_20;
	cvt.rn.f32.u32 	%f42, %r130;
	tex.a2d.v4.f32.f32 	{%f43, %f44, %f45, %f46}, [%rd2, {%r126, %f42, %f1, %f1}];
	cvt.rzi.s32.f32 	%r97, %f43;
	st.local.u32 	[%rd1], %r97;
	cvta.global.u64 	%rd22, %rd27;
	{ // callseq 21, 0
	.param .b64 param0;
	st.param.b64 	[param0], %rd22;
	.param .b64 param1;
	st.param.b64 	[param1], %rd3;
	.param .b32 retval0;
	call.uni (retval0), 
	vprintf, 
	(
	param0, 
	param1
	);
	ld.param.b32 	%r98, [retval0];
	} // callseq 21
	add.s32 	%r100, %r130, 1;
	cvt.rn.f32.u32 	%f47, %r100;
	tex.a2d.v4.f32.f32 	{%f48, %f49, %f50, %f51}, [%rd2, {%r126, %f47, %f1, %f1}];
	cvt.rzi.s32.f32 	%r101, %f48;
	st.local.u32 	[%rd1], %r101;
	{ // callseq 22, 0
	.param .b64 param0;
	st.param.b64 	[param0], %rd22;
	.param .b64 param1;
	st.param.b64 	[param1], %rd3;
	.param .b32 retval0;
	call.uni (retval0), 
	vprintf, 
	(
	param0, 
	param1
	);
	ld.param.b32 	%r102, [retval0];
	} // callseq 22
	add.s32 	%r104, %r130, 2;
	cvt.rn.f32.u32 	%f52, %r104;
	tex.a2d.v4.f32.f32 	{%f53, %f54, %f55, %f56}, [%rd2, {%r126, %f52, %f1, %f1}];
	cvt.rzi.s32.f32 	%r105, %f53;
	st.local.u32 	[%rd1], %r105;
	{ // callseq 23, 0
	.param .b64 param0;
	st.param.b64 	[param0], %rd22;
	.param .b64 param1;
	st.param.b64 	[param1], %rd3;
	.param .b32 retval0;
	call.uni (retval0), 
	vprintf, 
	(
	param0, 
	param1
	);
	ld.param.b32 	%r106, [retval0];
	} // callseq 23
	add.s32 	%r108, %r130, 3;
	cvt.rn.f32.u32 	%f57, %r108;
	tex.a2d.v4.f32.f32 	{%f58, %f59, %f60, %f61}, [%rd2, {%r126, %f57, %f1, %f1}];
	cvt.rzi.s32.f32 	%r109, %f58;
	st.local.u32 	[%rd1], %r109;
	{ // callseq 24, 0
	.param .b64 param0;
	st.param.b64 	[param0], %rd22;
	.param .b64 param1;
	st.param.b64 	[param1], %rd3;
	.param .b32 retval0;
	call.uni (retval0), 
	vprintf, 
	(
	param0, 
	param1
	);
	ld.param.b32 	%r110, [retval0];
	} // callseq 24
	add.s32 	%r130, %r130, 4;
$L__BB0_20:
	setp.eq.s32 	%p18, %r5, 0;
	@%p18 bra 	$L__BB0_25;
	setp.eq.s32 	%p19, %r5, 1;
	@%p19 bra 	$L__BB0_23;
	cvt.rn.f32.u32 	%f62, %r130;
	tex.a2d.v4.f32.f32 	{%f63, %f64, %f65, %f66}, [%rd2, {%r126, %f62, %f1, %f1}];
	cvt.rzi.s32.f32 	%r112, %f63;
	st.local.u32 	[%rd1], %r112;
	cvta.global.u64 	%rd25, %rd27;
	{ // callseq 25, 0
	.param .b64 param0;
	st.param.b64 	[param0], %rd25;
	.param .b64 param1;
	st.param.b64 	[param1], %rd3;
	.param .b32 retval0;
	call.uni (retval0), 
	vprintf, 
	(
	param0, 
	param1
	);
	ld.param.b32 	%r113, [retval0];
	} // callseq 25
	add.s32 	%r115, %r130, 1;
	cvt.rn.f32.u32 	%f67, %r115;
	tex.a2d.v4.f32.f32 	{%f68, %f69, %f70, %f71}, [%rd2, {%r126, %f67, %f1, %f1}];
	cvt.rzi.s32.f32 	%r116, %f68;
	st.local.u32 	[%rd1], %r116;
	{ // callseq 26, 0
	.param .b64 param0;
	st.param.b64 	[param0], %rd25;
	.param .b64 param1;
	st.param.b64 	[param1], %rd3;
	.param .b32 retval0;
	call.uni (retval0), 
	vprintf, 
	(
	param0, 
	param1
	);
	ld.param.b32 	%r117, [retval0];
	} // callseq 26
	add.s32 	%r130, %r130, 2;
$L__BB0_23:
	setp.eq.s32 	%p20, %r7, 0;
	@%p20 bra 	$L__BB0_25;
	cvt.rn.f32.u32 	%f72, %r130;
	tex.a2d.v4.f32.f32 	{%f73, %f74, %f75, %f76}, [%rd2, {%r126, %f72, %f1, %f1}];
	cvt.rzi.s32.f32 	%r119, %f73;
	st.local.u32 	[%rd1], %r119;
	cvta.global.u64 	%rd28, %rd27;
	{ // callseq 27, 0
	.param .b64 param0;
	st.param.b64 	[param0], %rd28;
	.param .b64 param1;
	st.param.b64 	[param1], %rd3;
	.param .b32 retval0;
	call.uni (retval0), 
	vprintf, 
	(
	param0, 
	param1
	);
	ld.param.b32 	%r120, [retval0];
	} // callseq 27
$L__BB0_25:
	cvta.global.u64 	%rd31, %rd30;
	{ // callseq 28, 0
	.param .b64 param0;
	st.param.b64 	[param0], %rd31;
	.param .b64 param1;
	st.param.b64 	[param1], 0;
	.param .b32 retval0;
	call.uni (retval0), 
	vprintf, 
	(
	param0, 
	param1
	);
	ld.param.b32 	%r122, [retval0];
	} // callseq 28
	add.s32 	%r127, %r127, 1;
	setp.ne.s32 	%p21, %r127, %r30;
	@%p21 bra 	$L__BB0_14;
	cvta.global.u64 	%rd33, %rd30;
	{ // callseq 29, 0
	.param .b64 param0;
	st.param.b64 	[param0], %rd33;
	.param .b64 param1;
	st.param.b64 	[param1], 0;
	.param .b32 retval0;
	call.uni (retval0), 
	vprintf, 
	(
	param0, 
	param1
	);
	ld.param.b32 	%r124, [retval0];
	} // callseq 29
	add.s32 	%r126, %r126, 1;
	setp.eq.s32 	%p22, %r126, %r31;
	@%p22 bra 	$L__BB0_33;
	bra.uni 	$L__BB0_13;
$L__BB0_27:
	and.b32  	%r23, %r31, 3;
	setp.lt.u32 	%p3, %r31, 4;
	@%p3 bra 	$L__BB0_30;
	and.b32  	%r24, %r31, 2147483644;
	mov.b32 	%r134, 0;
	mov.u64 	%rd4, $str$1;
$L__BB0_29:
	cvta.global.u64 	%rd5, %rd4;
	{ // callseq 0, 0
	.param .b64 param0;
	st.param.b64 	[param0], %rd5;
	.param .b64 param1;
	st.param.b64 	[param1], 0;
	.param .b32 retval0;
	call.uni (retval0), 
	vprintf, 
	(
	param0, 
	param1
	);
	ld.param.b32 	%r33, [retval0];
	} // callseq 0
	{ // callseq 1, 0
	.param .b64 param0;
	st.param.b64 	[param0], %rd5;
	.param .b64 param1;
	st.param.b64 	[param1], 0;
	.param .b32 retval0;
	call.uni (retval0), 
	vprintf, 
	(
	param0, 
	param1
	);
	ld.param.b32 	%r35, [retval0];
	} // callseq 1
	{ // callseq 2, 0
	.param .b64 param0;
	st.param.b64 	[param0], %rd5;
	.param .b64 param1;
	st.param.b64 	[param1], 0;
	.param .b32 retval0;
	call.uni (retval0), 
	vprintf, 
	(
	param0, 
	param1
	);
	ld.param.b32 	%r37, [retval0];
	} // callseq 2
	{ // callseq 3, 0
	.param .b64 param0;
	st.param.b64 	[param0], %rd5;
	.param .b64 param1;
	st.param.b64 	[param1], 0;
	.param .b32 retval0;
	call.uni (retval0), 
	vprintf, 
	(
	param0, 
	param1
	);
	ld.param.b32 	%r39, [retval0];
	} // callseq 3
	add.s32 	%r134, %r134, 4;
	setp.ne.s32 	%p4, %r134, %r24;
	@%p4 bra 	$L__BB0_29;
$L__BB0_30:
	setp.eq.s32 	%p5, %r23, 0;
	@%p5 bra 	$L__BB0_33;
	mov.b32 	%r135, 0;
	mov.u64 	%rd6, $str$1;
$L__BB0_32:
	.pragma "nounroll";
	cvta.global.u64 	%rd7, %rd6;
	{ // callseq 4, 0
	.param .b64 param0;
	st.param.b64 	[param0], %rd7;
	.param .b64 param1;
	st.param.b64 	[param1], 0;
	.param .b32 retval0;
	call.uni (retval0), 
	vprintf, 
	(
	param0, 
	param1
	);
	ld.param.b32 	%r42, [retval0];
	} // callseq 4
	add.s32 	%r135, %r135, 1;
	setp.ne.s32 	%p6, %r135, %r23;
	@%p6 bra 	$L__BB0_32;
$L__BB0_33:
	ret;

}


// ===== COMPILED SASS (sm_100) =====

	.target	sm_100

	.elftype	@"ET_EXEC"


//--------------------- .note.nv.tkinfo           --------------------------
	.section	.note.nv.tkinfo,"",@"SHT_NOTE"
	.sectionflags	@"SHF_NOTE_NV_TKINFO"
	.tkinfo
        /*0018*/ 	.word	0x00000002
        /*0030*/ 	.string	""
        /*0030*/ 	.string	"ptxas"
        /*0030*/ 	.string	"Cuda compilation tools, release 13.0, V13.0.88"
        /*0030*/ 	.string	"Build cuda_13.0.r13.0/compiler.36424714_0"
        /*0030*/ 	.string	"-arch sm_100 -m 64 "



//--------------------- .note.nv.cuinfo           --------------------------
	.section	.note.nv.cuinfo,"",@"SHT_NOTE"
	.sectionflags	@"SHF_NOTE_NV_CUINFO"
        /*0018*/ 	.short	0x0002
        /*001a*/ 	.short	0x0064
        /*001c*/ 	.short	0x0082
	.zero		2


//--------------------- .nv.info                  --------------------------
	.section	.nv.info,"",@"SHT_CUDA_INFO"
	.align	4


	//----- nvinfo : EIATTR_REGCOUNT
	.align		4
        /*0000*/ 	.byte	0x04, 0x2f
        /*0002*/ 	.short	(.L_3 - .L_2)
	.align		4
.L_2:
        /*0004*/ 	.word	index@(_Z14testPrintArrayyiii)
        /*0008*/ 	.word	0x0000001e


	//----- nvinfo : EIATTR_FRAME_SIZE
	.align		4
.L_3:
        /*000c*/ 	.byte	0x04, 0x11
        /*000e*/ 	.short	(.L_5 - .L_4)
	.align		4
.L_4:
        /*0010*/ 	.word	index@(_Z14testPrintArrayyiii)
        /*0014*/ 	.word	0x00000008


	//----- nvinfo : EIATTR_MIN_STACK_SIZE
	.align		4
.L_5:
        /*0018*/ 	.byte	0x04, 0x12
        /*001a*/ 	.short	(.L_7 - .L_6)
	.align		4
.L_6:
        /*001c*/ 	.word	index@(_Z14testPrintArrayyiii)
        /*0020*/ 	.word	0x00000008
.L_7:


//--------------------- .nv.compat                --------------------------
	.section	.nv.compat,"",@"SHT_CUDA_COMPAT_INFO"
	.align	4
        /*0000*/ 	.byte	0x02, 0x09, 0x00, 0x00, 0x02, 0x02, 0x02, 0x00, 0x02, 0x05, 0x05, 0x00, 0x03, 0x07, 0x01, 0x01
        /*0010*/ 	.byte	0x02, 0x03, 0x00, 0x00, 0x02, 0x06, 0x01, 0x00, 0x04, 0x0b, 0x08, 0x00, 0x09, 0x00, 0x00, 0x00
        /*0020*/ 	.byte	0x00, 0x00, 0x00, 0x00


//--------------------- .nv.info._Z14testPrintArrayyiii --------------------------
	.section	.nv.info._Z14testPrintArrayyiii,"",@"SHT_CUDA_INFO"
	.sectionflags	@""
	.align	4


	//----- nvinfo : EIATTR_CUDA_API_VERSION
	.align		4
        /*0000*/ 	.byte	0x04, 0x37
        /*0002*/ 	.short	(.L_9 - .L_8)
.L_8:
        /*0004*/ 	.word	0x00000082


	//----- nvinfo : EIATTR_KPARAM_INFO
	.align		4
.L_9:
        /*0008*/ 	.byte	0x04, 0x17
        /*000a*/ 	.short	(.L_11 - .L_10)
.L_10:
        /*000c*/ 	.word	0x00000000
        /*0010*/ 	.short	0x0003
        /*0012*/ 	.short	0x0010
        /*0014*/ 	.byte	0x00, 0xf0, 0x11, 0x00


	//----- nvinfo : EIATTR_KPARAM_INFO
	.align		4
.L_11:
        /*0018*/ 	.byte	0x04, 0x17
        /*001a*/ 	.short	(.L_13 - .L_12)
.L_12:
        /*001c*/ 	.word	0x00000000
        /*0020*/ 	.short	0x0002
        /*0022*/ 	.short	0x000c
        /*0024*/ 	.byte	0x00, 0xf0, 0x11, 0x00


	//----- nvinfo : EIATTR_KPARAM_INFO
	.align		4
.L_13:
        /*0028*/ 	.byte	0x04, 0x17
        /*002a*/ 	.short	(.L_15 - .L_14)
.L_14:
        /*002c*/ 	.word	0x00000000
        /*0030*/ 	.short	0x0001
        /*0032*/ 	.short	0x0008
        /*0034*/ 	.byte	0x00, 0xf0, 0x11, 0x00


	//----- nvinfo : EIATTR_KPARAM_INFO
	.align		4
.L_15:
        /*0038*/ 	.byte	0x04, 0x17
        /*003a*/ 	.short	(.L_17 - .L_16)
.L_16:
        /*003c*/ 	.word	0x00000000
        /*0040*/ 	.short	0x0000
        /*0042*/ 	.short	0x0000
        /*0044*/ 	.byte	0x00, 0xf0, 0x21, 0x00


	//----- nvinfo : EIATTR_SPARSE_MMA_MASK
	.align		4
.L_17:
        /*0048*/ 	.byte	0x03, 0x50
        /*004a*/ 	.short	0x0000


	//----- nvinfo : EIATTR_MAXREG_COUNT
	.align		4
        /*004c*/ 	.byte	0x03, 0x1b
        /*004e*/ 	.short	0x00ff


	//----- nvinfo : EIATTR_EXTERNS
	.align		4
        /*0050*/ 	.byte	0x04, 0x0f
        /*0052*/ 	.short	(.L_19 - .L_18)


	//   ....[0]....
	.align		4
.L_18:
        /*0054*/ 	.word	index@(vprintf)


	//----- nvinfo : EIATTR_MERCURY_ISA_VERSION
	.align		4
.L_19:
        /*0058*/ 	.byte	0x03, 0x5f
        /*005a*/ 	.short	0x0101


	//----- nvinfo : EIATTR_VRC_CTA_INIT_COUNT
	.align		4
        /*005c*/ 	.byte	0x02, 0x4a
	.zero		1
	.zero		1


	//----- nvinfo : EIATTR_SYSCALL_OFFSETS
	.align		4
        /*0060*/ 	.byte	0x04, 0x46
        /*0062*/ 	.short	(.L_21 - .L_20)


	//   ....[0]....
.L_20:
        /*0064*/ 	.word	0x00000210


	//   ....[1]....
        /*0068*/ 	.word	0x00000280


	//   ....[2]....
        /*006c*/ 	.word	0x000002f0


	//   ....[3]....
        /*0070*/ 	.word	0x00000360


	//   ....[4]....
        /*0074*/ 	.word	0x00000450


	//   ....[5]....
        /*0078*/ 	.word	0x00000500


	//   ....[6]....
        /*007c*/ 	.word	0x00000590


	//   ....[7]....
        /*0080*/ 	.word	0x00000610


	//   ....[8]....
        /*0084*/ 	.word	0x00000880


	//   ....[9]....
        /*0088*/ 	.word	0x000009b0


	//   ....[10]....
        /*008c*/ 	.word	0x00000ad0


	//   ....[11]....
        /*0090*/ 	.word	0x00000bf0


	//   ....[12]....
        /*0094*/ 	.word	0x00000d10


	//   ....[13]....
        /*0098*/ 	.word	0x00000e30


	//   ....[14]....
        /*009c*/ 	.word	0x00000f50


	//   ....[15]....
        /*00a0*/ 	.word	0x00001070


	//   ....[16]....
        /*00a4*/ 	.word	0x00001230


	//   ....[17]....
        /*00a8*/ 	.word	0x00001360


	//   ....[18]....
        /*00ac*/ 	.word	0x00001480


	//   ....[19]....
        /*00b0*/ 	.word	0x000015a0


	//   ....[20]....
        /*00b4*/ 	.word	0x00001710


	//   ....[21]....
        /*00b8*/ 	.word	0x00001840


	//   ....[22]....
        /*00bc*/ 	.word	0x000019a0


	//   ....[23]....
        /*00c0*/ 	.word	0x00001a20


	//   ....[24]....
        /*00c4*/ 	.word	0x00001ac0


	//   ....[25]....
        /*00c8*/ 	.word	0x00001c20


	//   ....[26]....
        /*00cc*/ 	.word	0x00001c90


	//   ....[27]....
        /*00d0*/ 	.word	0x00001d00


	//   ....[28]....
        /*00d4*/ 	.word	0x00001d70


	//   ....[29]....
        /*00d8*/ 	.word	0x00001e80


	//----- nvinfo : EIATTR_EXIT_INSTR_OFFSETS
	.align		4
.L_21:
        /*00dc*/ 	.byte	0x04, 0x1c
        /*00de*/ 	.short	(.L_23 - .L_22)


	//   ....[0]....
.L_22:
        /*00e0*/ 	.word	0x00000060


	//   ....[1]....
        /*00e4*/ 	.word	0x00000650


	//   ....[2]....
        /*00e8*/ 	.word	0x00001b00


	//   ....[3]....
        /*00ec*/ 	.word	0x00001dc0


	//   ....[4]....
        /*00f0*/ 	.word	0x00001eb0


	//----- nvinfo : EIATTR_CRS_STACK_SIZE
	.align		4
.L_23:
        /*00f4*/ 	.byte	0x04, 0x1e
        /*00f6*/ 	.short	(.L_25 - .L_24)
.L_24:
        /*00f8*/ 	.word	0x00000000


	//----- nvinfo : EIATTR_CBANK_PARAM_SIZE
	.align		4
.L_25:
        /*00fc*/ 	.byte	0x03, 0x19
        /*00fe*/ 	.short	0x0014


	//----- nvinfo : EIATTR_PARAM_CBANK
	.align		4
        /*0100*/ 	.byte	0x04, 0x0a
        /*0102*/ 	.short	(.L_27 - .L_26)
	.align		4
.L_26:
        /*0104*/ 	.word	index@(.nv.constant0._Z14testPrintArrayyiii)
        /*0108*/ 	.short	0x0380
        /*010a*/ 	.short	0x0014


	//----- nvinfo : EIATTR_SW_WAR
	.align		4
.L_27:
        /*010c*/ 	.byte	0x04, 0x36
        /*010e*/ 	.short	(.L_29 - .L_28)
.L_28:
        /*0110*/ 	.word	0x00000008
.L_29:


//--------------------- .nv.callgraph             --------------------------
	.section	.nv.callgraph,"",@"SHT_CUDA_CALLGRAPH"
	.align	4
	.sectionentsize	8
	.align		4
        /*0000*/ 	.word	0x00000000
	.align		4
        /*0004*/ 	.word	0xffffffff
	.align		4
        /*0008*/ 	.word	index@(_Z14testPrintArrayyiii)
	.align		4
        /*000c*/ 	.word	index@(vprintf)
	.align		4
        /*0010*/ 	.word	0x00000000
	.align		4
        /*0014*/ 	.word	0xfffffffe
	.align		4
        /*0018*/ 	.word	0x00000000
	.align		4
        /*001c*/ 	.word	0xfffffffd
	.align		4
        /*0020*/ 	.word	0x00000000
	.align		4
        /*0024*/ 	.word	0xfffffffc


//--------------------- .nv.constant4             --------------------------
	.section	.nv.constant4,"a",@progbits
	.align	8
	.align		8
.nv.constant4:
        /*0000*/ 	.dword	vprintf
	.align		8
        /*0008*/ 	.dword	$str
	.align		8
        /*0010*/ 	.dword	$str$1


//--------------------- .text._Z14testPrintArrayyiii --------------------------
	.section	.text._Z14testPrintArrayyiii,"ax",@progbits
	.align	128
        .global         _Z14testPrintArrayyiii
        .type           _Z14testPrintArrayyiii,@function
        .size           _Z14testPrintArrayyiii,(.L_x_47 - _Z14testPrintArrayyiii)
        .other          _Z14testPrintArrayyiii,@"STO_CUDA_ENTRY STV_DEFAULT"
_Z14testPrintArrayyiii:
.text._Z14testPrintArrayyiii:
[----:B------:R-:W0:Y:S08]  /*0000*/  LDC R1, c[0x0][0x37c] ;  /* 0x0000df00ff017b82 */ /* 0x000e300000000800 */
[----:B------:R-:W1:Y:S01]  /*0010*/  LDC R17, c[0x0][0x390] ;  /* 0x0000e400ff117b82 */ /* 0x000e620000000800 */
[----:B------:R-:W2:Y:S01]  /*0020*/  LDCU UR4, c[0x0][0x2f8] ;  /* 0x00005f00ff0477ac */ /* 0x000ea20008000800 */
[----:B0-----:R-:W-:-:S05]  /*0030*/  VIADD R1, R1, 0xfffffff8 ;  /* 0xfffffff801017836 */ /* 0x001fca0000000000 */
[----:B--2---:R-:W-:Y:S02]  /*0040*/  IADD3 R2, P0, PT, R1, UR4, RZ ;  /* 0x0000000401027c10 */ /* 0x004fe4000ff1e0ff */
[----:B-1----:R-:W-:-:S13]  /*0050*/  ISETP.GE.AND P1, PT, R17, 0x1, PT ;  /* 0x000000011100780c */ /* 0x002fda0003f26270 */
[----:B------:R-:W-:Y:S05]  /*0060*/  @!P1 EXIT ;  /* 0x000000000000994d */ /* 0x000fea0003800000 */
[----:B------:R-:W0:Y:S01]  /*0070*/  LDC R0, c[0x0][0x38c] ;  /* 0x0000e300ff007b82 */ /* 0x000e220000000800 */
[----:B------:R-:W1:Y:S02]  /*0080*/  LDCU UR4, c[0x0][0x2fc] ;  /* 0x00005f80ff0477ac */ /* 0x000e640008000800 */
[----:B-1----:R-:W-:Y:S01]  /*0090*/  IMAD.X R19, RZ, RZ, UR4, P0 ;  /* 0x00000004ff137e24 */ /* 0x002fe200080e06ff */
[----:B0-----:R-:W-:-:S13]  /*00a0*/  ISETP.GE.AND P1, PT, R0, 0x1, PT ;  /* 0x000000010000780c */ /* 0x001fda0003f26270 */
[----:B------:R-:W-:Y:S05]  /*00b0*/  @!P1 BRA `(.L_x_0) ;  /* 0x0000001800989947 */ /* 0x000fea0003800000 */
[----:B------:R-:W0:Y:S02]  /*00c0*/  LDCU UR36, c[0x0][0x388] ;  /* 0x00007100ff2477ac */ /* 0x000e240008000800 */
[----:B0-----:R-:W-:-:S09]  /*00d0*/  UISETP.GT.AND UP0, UPT, UR36, URZ, UPT ;  /* 0x000000ff2400728c */ /* 0x001fd2000bf04270 */
[----:B------:R-:W-:Y:S05]  /*00e0*/  BRA.U UP0, `(.L_x_1) ;  /* 0x0000000500607547 */ /* 0x000fea000b800000 */
[C---:B------:R-:W-:Y:S01]  /*00f0*/  LOP3.LUT R18, R0.reuse, 0x3, RZ, 0xc0, !PT ;  /* 0x0000000300127812 */ /* 0x040fe200078ec0ff */
[----:B------:R-:W-:Y:S01]  /*0100*/  IMAD.MOV.U32 R17, RZ, RZ, RZ ;  /* 0x000000ffff117224 */ /* 0x000fe200078e00ff */
[----:B------:R-:W-:-:S07]  /*0110*/  LOP3.LUT R19, R0, 0x7ffffffc, RZ, 0xc0, !PT ;  /* 0x7ffffffc00137812 */ /* 0x000fce00078ec0ff */
.L_x_12:
[----:B------:R-:W0:Y:S02]  /*0120*/  LDCU UR4, c[0x0][0x38c] ;  /* 0x00007180ff0477ac */ /* 0x000e240008000800 */
[----:B0-----:R-:W-:-:S09]  /*0130*/  UISETP.GE.U32.AND UP0, UPT, UR4, 0x4, UPT ;  /* 0x000000040400788c */ /* 0x001fd2000bf06070 */
[----:B------:R-:W-:Y:S05]  /*0140*/  BRA.U !UP0, `(.L_x_2) ;  /* 0x0000000108947547 */ /* 0x000fea000b800000 */
[----:B------:R-:W-:Y:S01]  /*0150*/  BSSY.RECONVERGENT B6, `(.L_x_2) ;  /* 0x0000024000067945 */ /* 0x000fe20003800200 */
[----:B------:R-:W-:-:S07]  /*0160*/  IMAD.MOV.U32 R16, RZ, RZ, RZ ;  /* 0x000000ffff107224 */ /* 0x000fce00078e00ff */
.L_x_7:
[----:B------:R-:W-:Y:S01]  /*0170*/  MOV R2, 0x0 ;  /* 0x0000000000027802 */ /* 0x000fe20000000f00 */
[----:B------:R-:W0:Y:S01]  /*0180*/  LDCU.64 UR4, c[0x4][0x10] ;  /* 0x01000200ff0477ac */ /* 0x000e220008000a00 */
[----:B------:R-:W-:Y:S01]  /*0190*/  VIADD R16, R16, 0x4 ;  /* 0x0000000410107836 */ /* 0x000fe20000000000 */
[----:B------:R-:W-:Y:S01]  /*01a0*/  CS2R R6, SRZ ;  /* 0x0000000000067805 */ /* 0x000fe2000001ff00 */
[----:B------:R1:W2:Y:S03]  /*01b0*/  LDC.64 R8, c[0x4][R2] ;  /* 0x0100000002087b82 */ /* 0x0002a60000000a00 */
[----:B------:R-:W-:-:S04]  /*01c0*/  ISETP.NE.AND P0, PT, R16, R19, PT ;  /* 0x000000131000720c */ /* 0x000fc80003f05270 */
[----:B------:R-:W-:Y:S01]  /*01d0*/  P2R R22, PR, RZ, 0x1 ;  /* 0x00000001ff167803 */ /* 0x000fe20000000000 */
[----:B0-----:R-:W-:Y:S02]  /*01e0*/  IMAD.U32 R4, RZ, RZ, UR4 ;  /* 0x00000004ff047e24 */ /* 0x001fe4000f8e00ff */
[----:B-1----:R-:W-:-:S07]  /*01f0*/  IMAD.U32 R5, RZ, RZ, UR5 ;  /* 0x00000005ff057e24 */ /* 0x002fce000f8e00ff */
[----:B------:R-:W-:-:S07]  /*0200*/  LEPC R20, `(.L_x_3) ;  /* 0x000000001014794e */ /* 0x000fce0000000000 */
[----:B--2---:R-:W-:Y:S05]  /*0210*/  CALL.ABS.NOINC R8 ;  /* 0x0000000008007343 */ /* 0x004fea0003c00000 */
.L_x_3:
[----:B------:R0:W1:Y:S01]  /*0220*/  LDC.64 R8, c[0x4][R2] ;  /* 0x0100000002087b82 */ /* 0x0000620000000a00 */
[----:B------:R-:W2:Y:S01]  /*0230*/  LDCU.64 UR4, c[0x4][0x10] ;  /* 0x01000200ff0477ac */ /* 0x000ea20008000a00 */
[----:B------:R-:W-:Y:S01]  /*0240*/  CS2R R6, SRZ ;  /* 0x0000000000067805 */ /* 0x000fe2000001ff00 */
[----:B--2---:R-:W-:Y:S02]  /*0250*/  IMAD.U32 R4, RZ, RZ, UR4 ;  /* 0x00000004ff047e24 */ /* 0x004fe4000f8e00ff */
[----:B0-----:R-:W-:-:S07]  /*0260*/  IMAD.U32 R5, RZ, RZ, UR5 ;  /* 0x00000005ff057e24 */ /* 0x001fce000f8e00ff */
[----:B------:R-:W-:-:S07]  /*0270*/  LEPC R20, `(.L_x_4) ;  /* 0x000000001014794e */ /* 0x000fce0000000000 */
[----:B-1----:R-:W-:Y:S05]  /*0280*/  CALL.ABS.NOINC R8 ;  /* 0x0000000008007343 */ /* 0x002fea0003c00000 */
.L_x_4:
[----:B------:R0:W1:Y:S01]  /*0290*/  LDC.64 R8, c[0x4][R2] ;  /* 0x0100000002087b82 */ /* 0x0000620000000a00 */
[----:B------:R-:W2:Y:S01]  /*02a0*/  LDCU.64 UR4, c[0x4][0x10] ;  /* 0x01000200ff0477ac */ /* 0x000ea20008000a00 */
[----:B------:R-:W-:Y:S01]  /*02b0*/  CS2R R6, SRZ ;  /* 0x0000000000067805 */ /* 0x000fe2000001ff00 */
[----:B--2---:R-:W-:Y:S02]  /*02c0*/  IMAD.U32 R4, RZ, RZ, UR4 ;  /* 0x00000004ff047e24 */ /* 0x004fe4000f8e00ff */
[----:B0-----:R-:W-:-:S07]  /*02d0*/  IMAD.U32 R5, RZ, RZ, UR5 ;  /* 0x00000005ff057e24 */ /* 0x001fce000f8e00ff */
[----:B------:R-:W-:-:S07]  /*02e0*/  LEPC R20, `(.L_x_5) ;  /* 0x000000001014794e */ /* 0x000fce0000000000 */
[----:B-1----:R-:W-:Y:S05]  /*02f0*/  CALL.ABS.NOINC R8 ;  /* 0x0000000008007343 */ /* 0x002fea0003c00000 */
.L_x_5:
[----:B------:R-:W0:Y:S01]  /*0300*/  LDC.64 R2, c[0x4][R2] ;  /* 0x0100000002027b82 */ /* 0x000e220000000a00 */
[----:B------:R-:W1:Y:S01]  /*0310*/  LDCU.64 UR4, c[0x4][0x10] ;  /* 0x01000200ff0477ac */ /* 0x000e620008000a00 */
[----:B------:R-:W-:Y:S01]  /*0320*/  CS2R R6, SRZ ;  /* 0x0000000000067805 */ /* 0x000fe2000001ff00 */
[----:B-1----:R-:W-:Y:S02]  /*0330*/  IMAD.U32 R4, RZ, RZ, UR4 ;  /* 0x00000004ff047e24 */ /* 0x002fe4000f8e00ff */
[----:B------:R-:W-:-:S07]  /*0340*/  IMAD.U32 R5, RZ, RZ, UR5 ;  /* 0x00000005ff057e24 */ /* 0x000fce000f8e00ff */
[----:B------:R-:W-:-:S07]  /*0350*/  LEPC R20, `(.L_x_6) ;  /* 0x000000001014794e */ /* 0x000fce0000000000 */
[----:B0-----:R-:W-:Y:S05]  /*0360*/  CALL.ABS.NOINC R2 ;  /* 0x0000000002007343 */ /* 0x001fea0003c00000 */
.L_x_6:
[----:B------:R-:W-:-:S13]  /*0370*/  ISETP.NE.AND P6, PT, R22, RZ, PT ;  /* 0x000000ff1600720c */ /* 0x000fda0003fc5270 */
[----:B------:R-:W-:Y:S05]  /*0380*/  @P6 BRA `(.L_x_7) ;  /* 0xfffffffc00786947 */ /* 0x000fea000383ffff */
[----:B------:R-:W-:Y:S05]  /*0390*/  BSYNC.RECONVERGENT B6 ;  /* 0x0000000000067941 */ /* 0x000fea0003800200 */
.L_x_2:
[----:B------:R-:W-:-:S13]  /*03a0*/  ISETP.NE.AND P0, PT, R18, RZ, PT ;  /* 0x000000ff1200720c */ /* 0x000fda0003f05270 */
[----:B------:R-:W-:Y:S05]  /*03b0*/  @!P0 BRA `(.L_x_8) ;  /* 0x0000000000788947 */ /* 0x000fea0003800000 */
[----:B------:R-:W-:Y:S01]  /*03c0*/  MOV R2, 0x0 ;  /* 0x0000000000027802 */ /* 0x000fe20000000f00 */
[----:B------:R-:W0:Y:S01]  /*03d0*/  LDCU.64 UR4, c[0x4][0x10] ;  /* 0x01000200ff0477ac */ /* 0x000e220008000a00 */
[----:B------:R-:W-:Y:S02]  /*03e0*/  ISETP.NE.AND P0, PT, R18, 0x1, PT ;  /* 0x000000011200780c */ /* 0x000fe40003f05270 */
[----:B------:R-:W-:Y:S01]  /*03f0*/  CS2R R6, SRZ ;  /* 0x0000000000067805 */ /* 0x000fe2000001ff00 */
[----:B------:R1:W2:Y:S01]  /*0400*/  LDC.64 R8, c[0x4][R2] ;  /* 0x0100000002087b82 */ /* 0x0002a20000000a00 */
[----:B------:R-:W-:Y:S01]  /*0410*/  P2R R0, PR, RZ, 0x1 ;  /* 0x00000001ff007803 */ /* 0x000fe20000000000 */
[----:B0-----:R-:W-:Y:S02]  /*0420*/  IMAD.U32 R4, RZ, RZ, UR4 ;  /* 0x00000004ff047e24 */ /* 0x001fe4000f8e00ff */
[----:B-1----:R-:W-:-:S07]  /*0430*/  IMAD.U32 R5, RZ, RZ, UR5 ;  /* 0x00000005ff057e24 */ /* 0x002fce000f8e00ff */
[----:B------:R-:W-:-:S07]  /*0440*/  LEPC R20, `(.L_x_9) ;  /* 0x000000001014794e */ /* 0x000fce0000000000 */
[----:B--2---:R-:W-:Y:S05]  /*0450*/  CALL.ABS.NOINC R8 ;  /* 0x0000000008007343 */ /* 0x004fea0003c00000 */
.L_x_9:
[----:B------:R-:W-:-:S13]  /*0460*/  ISETP.NE.AND P6, PT, R18, 0x1, PT ;  /* 0x000000011200780c */ /* 0x000fda0003fc5270 */
[----:B------:R-:W-:Y:S05]  /*0470*/  @!P6 BRA `(.L_x_8) ;  /* 0x000000000048e947 */ /* 0x000fea0003800000 */
[----:B------:R0:W1:Y:S01]  /*0480*/  LDC.64 R8, c[0x4][R2] ;  /* 0x0100000002087b82 */ /* 0x0000620000000a00 */
[----:B------:R-:W2:Y:S01]  /*0490*/  LDCU.64 UR4, c[0x4][0x10] ;  /* 0x01000200ff0477ac */ /* 0x000ea20008000a00 */
[----:B------:R-:W-:Y:S02]  /*04a0*/  ISETP.NE.AND P0, PT, R18, 0x2, PT ;  /* 0x000000021200780c */ /* 0x000fe40003f05270 */
[----:B------:R-:W-:Y:S02]  /*04b0*/  CS2R R6, SRZ ;  /* 0x0000000000067805 */ /* 0x000fe4000001ff00 */
[----:B------:R-:W-:Y:S01]  /*04c0*/  P2R R0, PR, RZ, 0x1 ;  /* 0x00000001ff007803 */ /* 0x000fe20000000000 */
[----:B--2---:R-:W-:Y:S02]  /*04d0*/  IMAD.U32 R4, RZ, RZ, UR4 ;  /* 0x00000004ff047e24 */ /* 0x004fe4000f8e00ff */
[----:B0-----:R-:W-:-:S07]  /*04e0*/  IMAD.U32 R5, RZ, RZ, UR5 ;  /* 0x00000005ff057e24 */ /* 0x001fce000f8e00ff */
[----:B------:R-:W-:-:S07]  /*04f0*/  LEPC R20, `(.L_x_10) ;  /* 0x000000001014794e */ /* 0x000fce0000000000 */
[----:B-1----:R-:W-:Y:S05]  /*0500*/  CALL.ABS.NOINC R8 ;  /* 0x0000000008007343 */ /* 0x002fea0003c00000 */
.L_x_10:
[----:B------:R-:W-:-:S13]  /*0510*/  ISETP.NE.AND P6, PT, R18, 0x2, PT ;  /* 0x000000021200780c */ /* 0x000fda0003fc5270 */
[----:B------:R-:W-:Y:S05]  /*0520*/  @!P6 BRA `(.L_x_8) ;  /* 0x00000000001ce947 */ /* 0x000fea0003800000 */
[----:B------:R-:W0:Y:S01]  /*0530*/  LDC.64 R2, c[0x4][R2] ;  /* 0x0100000002027b82 */ /* 0x000e220000000a00 */
[----:B------:R-:W1:Y:S01]  /*0540*/  LDCU.64 UR4, c[0x4][0x10] ;  /* 0x01000200ff0477ac */ /* 0x000e620008000a00 */
[----:B------:R-:W-:Y:S01]  /*0550*/  CS2R R6, SRZ ;  /* 0x0000000000067805 */ /* 0x000fe2000001ff00 */
[----:B-1----:R-:W-:Y:S02]  /*0560*/  IMAD.U32 R4, RZ, RZ, UR4 ;  /* 0x00000004ff047e24 */ /* 0x002fe4000f8e00ff */
[----:B------:R-:W-:-:S07]  /*0570*/  IMAD.U32 R5, RZ, RZ, UR5 ;  /* 0x00000005ff057e24 */ /* 0x000fce000f8e00ff */
[----:B------:R-:W-:-:S07]  /*0580*/  LEPC R20, `(.L_x_8) ;  /* 0x000000001014794e */ /* 0x000fce0000000000 */
[----:B0-----:R-:W-:Y:S05]  /*0590*/  CALL.ABS.NOINC R2 ;  /* 0x0000000002007343 */ /* 0x001fea0003c00000 */
.L_x_8:
[----:B------:R-:W-:Y:S01]  /*05a0*/  MOV R0, 0x0 ;  /* 0x0000000000007802 */ /* 0x000fe20000000f00 */
[----:B------:R-:W0:Y:S01]  /*05b0*/  LDCU.64 UR4, c[0x4][0x10] ;  /* 0x01000200ff0477ac */ /* 0x000e220008000a00 */
[----:B------:R-:W-:Y:S02]  /*05c0*/  CS2R R6, SRZ ;  /* 0x0000000000067805 */ /* 0x000fe4000001ff00 */
[----:B------:R1:W2:Y:S01]  /*05d0*/  LDC.64 R2, c[0x4][R0] ;  /* 0x0100000000027b82 */ /* 0x0002a20000000a00 */
[----:B0-----:R-:W-:Y:S02]  /*05e0*/  IMAD.U32 R4, RZ, RZ, UR4 ;  /* 0x00000004ff047e24 */ /* 0x001fe4000f8e00ff */
[----:B-1----:R-:W-:-:S07]  /*05f0*/  IMAD.U32 R5, RZ, RZ, UR5 ;  /* 0x00000005ff057e24 */ /* 0x002fce000f8e00ff */
[----:B------:R-:W-:-:S07]  /*0600*/  LEPC R20, `(.L_x_11) ;  /* 0x000000001014794e */ /* 0x000fce0000000000 */
[----:B--2---:R-:W-:Y:S05]  /*0610*/  CALL.ABS.NOINC R2 ;  /* 0x0000000002007343 */ /* 0x004fea0003c00000 */
.L_x_11:
[----:B------:R-:W0:Y:S01]  /*0620*/  LDCU UR4, c[0x0][0x390] ;  /* 0x00007200ff0477ac */ /* 0x000e220008000800 */
[----:B------:R-:W-:-:S05]  /*0630*/  VIADD R17, R17, 0x1 ;  /* 0x0000000111117836 */ /* 0x000fca0000000000 */
[----:B0-----:R-:W-:-:S13]  /*0640*/  ISETP.NE.AND P0, PT, R17, UR4, PT ;  /* 0x0000000411007c0c */ /* 0x001fda000bf05270 */
[----:B------:R-:W-:Y:S05]  /*0650*/  @!P0 EXIT ;  /* 0x000000000000894d */ /* 0x000fea0003800000 */
[----:B------:R-:W-:Y:S05]  /*0660*/  BRA `(.L_x_12) ;  /* 0xfffffff800ac7947 */ /* 0x000fea000383ffff */
.L_x_1:
[----:B------:R-:W-:Y:S01]  /*0670*/  IMAD.MOV.U32 R23, RZ, RZ, RZ ;  /* 0x000000ffff177224 */ /* 0x000fe200078e00ff */
[----:B------:R-:W-:Y:S02]  /*0680*/  ULOP3.LUT UR37, UR36, 0x7, URZ, 0xc0, !UPT ;  /* 0x0000000724257892 */ /* 0x000fe4000f8ec0ff */
[----:B------:R-:W-:Y:S02]  /*0690*/  ULOP3.LUT UR38, UR36, 0x3, URZ, 0xc0, !UPT ;  /* 0x0000000324267892 */ /* 0x000fe4000f8ec0ff */
[----:B------:R-:W-:-:S12]  /*06a0*/  ULOP3.LUT UR36, UR36, 0x7ffffff8, URZ, 0xc0, !UPT ;  /* 0x7ffffff824247892 */ /* 0x000fd8000f8ec0ff */
.L_x_37:
[----:B------:R-:W-:Y:S01]  /*06b0*/  BSSY.RECONVERGENT B7, `(.L_x_13) ;  /* 0x000013a000077945 */ /* 0x000fe20003800200 */
[----:B------:R-:W-:-:S07]  /*06c0*/  IMAD.MOV.U32 R24, RZ, RZ, RZ ;  /* 0x000000ffff187224 */ /* 0x000fce00078e00ff */
.L_x_35:
[----:B------:R-:W0:Y:S01]  /*06d0*/  LDCU.64 UR4, c[0x0][0x388] ;  /* 0x00007100ff0477ac */ /* 0x000e220008000a00 */
[----:B------:R-:W-:Y:S01]  /*06e0*/  I2FP.F32.U32 R18, R24 ;  /* 0x0000001800127245 */ /* 0x000fe20000201000 */
[----:B------:R-:W-:Y:S02]  /*06f0*/  VIADD R24, R24, 0x1 ;  /* 0x0000000118187836 */ /* 0x000fe40000000000 */
[----:B------:R-:W-:Y:S01]  /*0700*/  IMAD.MOV.U32 R22, RZ, RZ, RZ ;  /* 0x000000ffff167224 */ /* 0x000fe200078e00ff */
[----:B0-----:R-:W-:Y:S02]  /*0710*/  UISETP.GE.U32.AND UP0, UPT, UR4, 0x8, UPT ;  /* 0x000000080400788c */ /* 0x001fe4000bf06070 */
[----:B------:R-:W-:-:S04]  /*0720*/  ISETP.NE.AND P0, PT, R24, UR5, PT ;  /* 0x0000000518007c0c */ /* 0x000fc8000bf05270 */
[----:B------:R-:W-:-:S03]  /*0730*/  P2R R25, PR, RZ, 0x1 ;  /* 0x00000001ff197803 */ /* 0x000fc60000000000 */
[----:B------:R-:W-:Y:S06]  /*0740*/  BRA.U !UP0, `(.L_x_14) ;  /* 0x0000000908607547 */ /* 0x000fec000b800000 */
[----:B------:R-:W-:Y:S01]  /*0750*/  BSSY.RECONVERGENT B6, `(.L_x_15) ;  /* 0x0000096000067945 */ /* 0x000fe20003800200 */
[----:B------:R-:W-:-:S07]  /*0760*/  IMAD.MOV.U32 R22, RZ, RZ, RZ ;  /* 0x000000ffff167224 */ /* 0x000fce00078e00ff */
.L_x_24:
[----:B------:R-:W0:Y:S01]  /*0770*/  LDCU UR4, c[0x0][0x380] ;  /* 0x00007000ff0477ac */ /* 0x000e220008000800 */
[C---:B------:R-:W-:Y:S01]  /*0780*/  ISETP.GT.U32.AND P0, PT, R23.reuse, 0xffff, PT ;  /* 0x0000ffff1700780c */ /* 0x040fe20003f04070 */
[----:B------:R-:W-:Y:S01]  /*0790*/  IMAD.MOV.U32 R3, RZ, RZ, -0x3e000000 ;  /* 0xc2000000ff037424 */ /* 0x000fe200078e00ff */
[----:B------:R-:W-:Y:S01]  /*07a0*/  I2FP.F32.U32 R17, R22 ;  /* 0x0000001600117245 */ /* 0x000fe20000201000 */
[----:B------:R-:W-:Y:S01]  /*07b0*/  UMOV UR5, URZ ;  /* 0x000000ff00057c82 */ /* 0x000fe20008000000 */
[----:B------:R-:W-:-:S06]  /*07c0*/  SEL R16, R23, 0xffff, !P0 ;  /* 0x0000ffff17107807 */ /* 0x000fcc0004000000 */
[----:B0-----:R0:W5:Y:S01]  /*07d0*/  TEX.LL RZ, R16, R16, R3, UR4, ARRAY_2D, 0x1 ;  /* 0xa8ff040310107f60 */ /* 0x00116200089e01ff */
[----:B------:R-:W-:Y:S01]  /*07e0*/  MOV R8, 0x0 ;  /* 0x0000000000087802 */ /* 0x000fe20000000f00 */
[----:B------:R-:W-:Y:S02]  /*07f0*/  IMAD.MOV.U32 R6, RZ, RZ, R2 ;  /* 0x000000ffff067224 */ /* 0x000fe400078e0002 */
[----:B------:R-:W-:-:S03]  /*0800*/  IMAD.MOV.U32 R7, RZ, RZ, R19 ;  /* 0x000000ffff077224 */ /* 0x000fc600078e0013 */
[----:B------:R-:W1:Y:S01]  /*0810*/  LDC.64 R8, c[0x4][R8] ;  /* 0x0100000008087b82 */ /* 0x000e620000000a00 */
[----:B0-----:R-:W0:Y:S02]  /*0820*/  LDCU.64 UR4, c[0x4][0x8] ;  /* 0x01000100ff0477ac */ /* 0x001e240008000a00 */
[----:B0-----:R-:W-:Y:S02]  /*0830*/  IMAD.U32 R4, RZ, RZ, UR4 ;  /* 0x00000004ff047e24 */ /* 0x001fe4000f8e00ff */
[----:B------:R-:W-:Y:S01]  /*0840*/  IMAD.U32 R5, RZ, RZ, UR5 ;  /* 0x00000005ff057e24 */ /* 0x000fe2000f8e00ff */
[----:B-----5:R-:W0:Y:S02]  /*0850*/  F2I.TRUNC.NTZ R0, R16 ;  /* 0x0000001000007305 */ /* 0x020e24000020f100 */
[----:B01----:R0:W-:Y:S04]  /*0860*/  STL [R1], R0 ;  /* 0x0000000001007387 */ /* 0x0031e80000100800 */
[----:B------:R-:W-:-:S07]  /*0870*/  LEPC R20, `(.L_x_16) ;  /* 0x000000001014794e */ /* 0x000fce0000000000 */
[----:B0-----:R-:W-:Y:S05]  /*0880*/  CALL.ABS.NOINC R8 ;  /* 0x0000000008007343 */ /* 0x001fea0003c00000 */
.L_x_16:
[----:B------:R-:W0:Y:S01]  /*0890*/  LDCU UR4, c[0x0][0x380] ;  /* 0x00007000ff0477ac */ /* 0x000e220008000800 */
[C---:B------:R-:W-:Y:S01]  /*08a0*/  ISETP.GT.U32.AND P0, PT, R23.reuse, 0xffff, PT ;  /* 0x0000ffff1700780c */ /* 0x040fe20003f04070 */
[----:B------:R-:W-:Y:S02]  /*08b0*/  VIADD R17, R22, 0x1 ;  /* 0x0000000116117836 */ /* 0x000fe40000000000 */
[----:B------:R-:W-:Y:S01]  /*08c0*/  IMAD.MOV.U32 R3, RZ, RZ, -0x3e000000 ;  /* 0xc2000000ff037424 */ /* 0x000fe200078e00ff */
[----:B------:R-:W-:Y:S01]  /*08d0*/  SEL R16, R23, 0xffff, !P0 ;  /* 0x0000ffff17107807 */ /* 0x000fe20004000000 */
[----:B------:R-:W-:Y:S01]  /*08e0*/  UMOV UR5, URZ ;  /* 0x000000ff00057c82 */ /* 0x000fe20008000000 */
[----:B------:R-:W-:-:S04]  /*08f0*/  I2FP.F32.U32 R17, R17 ;  /* 0x0000001100117245 */ /* 0x000fc80000201000 */
[----:B0-----:R0:W5:Y:S01]  /*0900*/  TEX.LL RZ, R16, R16, R3, UR4, ARRAY_2D, 0x1 ;  /* 0xa8ff040310107f60 */ /* 0x00116200089e01ff */
[----:B------:R-:W-:Y:S01]  /*0910*/  MOV R26, 0x0 ;  /* 0x00000000001a7802 */ /* 0x000fe20000000f00 */
[----:B------:R-:W-:Y:S02]  /*0920*/  IMAD.MOV.U32 R6, RZ, RZ, R2 ;  /* 0x000000ffff067224 */ /* 0x000fe400078e0002 */
[----:B------:R-:W-:Y:S01]  /*0930*/  IMAD.MOV.U32 R7, RZ, RZ, R19 ;  /* 0x000000ffff077224 */ /* 0x000fe200078e0013 */
[----:B------:R1:W2:Y:S01]  /*0940*/  LDC.64 R8, c[0x4][R26] ;  /* 0x010000001a087b82 */ /* 0x0002a20000000a00 */
[----:B0-----:R-:W0:Y:S02]  /*0950*/  LDCU.64 UR4, c[0x4][0x8] ;  /* 0x01000100ff0477ac */ /* 0x001e240008000a00 */
[----:B0-----:R-:W-:Y:S02]  /*0960*/  IMAD.U32 R4, RZ, RZ, UR4 ;  /* 0x00000004ff047e24 */ /* 0x001fe4000f8e00ff */
[----:B------:R-:W-:Y:S01]  /*0970*/  IMAD.U32 R5, RZ, RZ, UR5 ;  /* 0x00000005ff057e24 */ /* 0x000fe2000f8e00ff */
[----:B-----5:R-:W0:Y:S02]  /*0980*/  F2I.TRUNC.NTZ R0, R16 ;  /* 0x0000001000007305 */ /* 0x020e24000020f100 */
[----:B0-2---:R1:W-:Y:S04]  /*0990*/  STL [R1], R0 ;  /* 0x0000000001007387 */ /* 0x0053e80000100800 */
[----:B------:R-:W-:-:S07]  /*09a0*/  LEPC R20, `(.L_x_17) ;  /* 0x000000001014794e */ /* 0x000fce0000000000 */
[----:B-1----:R-:W-:Y:S05]  /*09b0*/  CALL.ABS.NOINC R8 ;  /* 0x0000000008007343 */ /* 0x002fea0003c00000 */
.L_x_17:
        /* <DEDUP_REMOVED lines=8> */
[----:B------:R1:W2:Y:S01]  /*0a40*/  LDC.64 R8, c[0x4][R26] ;  /* 0x010000001a087b82 */ /* 0x0002a20000000a00 */
[----:B------:R-:W-:Y:S02]  /*0a50*/  IMAD.MOV.U32 R6, RZ, RZ, R2 ;  /* 0x000000ffff067224 */ /* 0x000fe400078e0002 */
[----:B------:R-:W-:Y:S01]  /*0a60*/  IMAD.MOV.U32 R7, RZ, RZ, R19 ;  /* 0x000000ffff077224 */ /* 0x000fe200078e0013 */
[----:B0-----:R-:W0:Y:S02]  /*0a70*/  LDCU.64 UR4, c[0x4][0x8] ;  /* 0x01000100ff0477ac */ /* 0x001e240008000a00 */
[----:B0-----:R-:W-:Y:S02]  /*0a80*/  IMAD.U32 R4, RZ, RZ, UR4 ;  /* 0x00000004ff047e24 */ /* 0x001fe4000f8e00ff */
[----:B------:R-:W-:Y:S01]  /*0a90*/  IMAD.U32 R5, RZ, RZ, UR5 ;  /* 0x00000005ff057e24 */ /* 0x000fe2000f8e00ff */
[----:B-----5:R-:W0:Y:S02]  /*0aa0*/  F2I.TRUNC.NTZ R0, R16 ;  /* 0x0000001000007305 */ /* 0x020e24000020f100 */
[----:B0-2---:R1:W-:Y:S04]  /*0ab0*/  STL [R1], R0 ;  /* 0x0000000001007387 */ /* 0x0053e80000100800 */
[----:B------:R-:W-:-:S07]  /*0ac0*/  LEPC R20, `(.L_x_18) ;  /* 0x000000001014794e */ /* 0x000fce0000000000 */
[----:B-1----:R-:W-:Y:S05]  /*0ad0*/  CALL.ABS.NOINC R8 ;  /* 0x0000000008007343 */ /* 0x002fea0003c00000 */
.L_x_18:
        /* <DEDUP_REMOVED lines=18> */
.L_x_19:
        /* <DEDUP_REMOVED lines=18> */
.L_x_20:
        /* <DEDUP_REMOVED lines=18> */
.L_x_21:
        /* <DEDUP_REMOVED lines=18> */
.L_x_22:
[----:B------:R-:W0:Y:S01]  /*0f60*/  LDCU UR4, c[0x0][0x380] ;  /* 0x00007000ff0477ac */ /* 0x000e220008000800 */
[C---:B------:R-:W-:Y:S01]  /*0f70*/  ISETP.GT.U32.AND P0, PT, R23.reuse, 0xffff, PT ;  /* 0x0000ffff1700780c */ /* 0x040fe20003f04070 */
[----:B------:R-:W-:Y:S01]  /*0f80*/  IMAD.MOV.U32 R3, RZ, RZ, -0x3e000000 ;  /* 0xc2000000ff037424 */ /* 0x000fe200078e00ff */
[----:B------:R-:W-:Y:S01]  /*0f90*/  IADD3 R17, PT, PT, R22, 0x7, RZ ;  /* 0x0000000716117810 */ /* 0x000fe20007ffe0ff */
[----:B------:R-:W-:Y:S01]  /*0fa0*/  UMOV UR5, URZ ;  /* 0x000000ff00057c82 */ /* 0x000fe20008000000 */
[----:B------:R-:W-:Y:S02]  /*0fb0*/  SEL R16, R23, 0xffff, !P0 ;  /* 0x0000ffff17107807 */ /* 0x000fe40004000000 */
[----:B------:R-:W-:-:S04]  /*0fc0*/  I2FP.F32.U32 R17, R17 ;  /* 0x0000001100117245 */ /* 0x000fc80000201000 */
[----:B0-----:R0:W5:Y:S01]  /*0fd0*/  TEX.LL RZ, R16, R16, R3, UR4, ARRAY_2D, 0x1 ;  /* 0xa8ff040310107f60 */ /* 0x00116200089e01ff */
[----:B------:R-:W1:Y:S01]  /*0fe0*/  LDC.64 R26, c[0x4][R26] ;  /* 0x010000001a1a7b82 */ /* 0x000e620000000a00 */
[----:B------:R-:W-:Y:S02]  /*0ff0*/  IMAD.MOV.U32 R6, RZ, RZ, R2 ;  /* 0x000000ffff067224 */ /* 0x000fe400078e0002 */
[----:B------:R-:W-:Y:S01]  /*1000*/  IMAD.MOV.U32 R7, RZ, RZ, R19 ;  /* 0x000000ffff077224 */ /* 0x000fe200078e0013 */
[----:B0-----:R-:W0:Y:S02]  /*1010*/  LDCU.64 UR4, c[0x4][0x8] ;  /* 0x01000100ff0477ac */ /* 0x001e240008000a00 */
[----:B0-----:R-:W-:Y:S02]  /*1020*/  IMAD.U32 R4, RZ, RZ, UR4 ;  /* 0x00000004ff047e24 */ /* 0x001fe4000f8e00ff */
[----:B------:R-:W-:Y:S01]  /*1030*/  IMAD.U32 R5, RZ, RZ, UR5 ;  /* 0x00000005ff057e24 */ /* 0x000fe2000f8e00ff */
[----:B-----5:R-:W0:Y:S02]  /*1040*/  F2I.TRUNC.NTZ R0, R16 ;  /* 0x0000001000007305 */ /* 0x020e24000020f100 */
[----:B01----:R0:W-:Y:S04]  /*1050*/  STL [R1], R0 ;  /* 0x0000000001007387 */ /* 0x0031e80000100800 */
[----:B------:R-:W-:-:S07]  /*1060*/  LEPC R20, `(.L_x_23) ;  /* 0x000000001014794e */ /* 0x000fce0000000000 */
[----:B0-----:R-:W-:Y:S05]  /*1070*/  CALL.ABS.NOINC R26 ;  /* 0x000000001a007343 */ /* 0x001fea0003c00000 */
.L_x_23:
[----:B------:R-:W-:-:S05]  /*1080*/  VIADD R22, R22, 0x8 ;  /* 0x0000000816167836 */ /* 0x000fca0000000000 */
[----:B------:R-:W-:-:S13]  /*1090*/  ISETP.NE.AND P0, PT, R22, UR36, PT ;  /* 0x0000002416007c0c */ /* 0x000fda000bf05270 */
[----:B------:R-:W-:Y:S05]  /*10a0*/  @P0 BRA `(.L_x_24) ;  /* 0xfffffff400b00947 */ /* 0x000fea000383ffff */
[----:B------:R-:W-:Y:S05]  /*10b0*/  BSYNC.RECONVERGENT B6 ;  /* 0x0000000000067941 */ /* 0x000fea0003800200 */
.L_x_15:
[----:B------:R-:W-:-:S07]  /*10c0*/  IMAD.U32 R22, RZ, RZ, UR36 ;  /* 0x00000024ff167e24 */ /* 0x000fce000f8e00ff */
.L_x_14:
[----:B------:R-:W-:-:S09]  /*10d0*/  UISETP.NE.AND UP0, UPT, UR37, URZ, UPT ;  /* 0x000000ff2500728c */ /* 0x000fd2000bf05270 */
[----:B------:R-:W-:Y:S05]  /*10e0*/  BRA.U !UP0, `(.L_x_25) ;  /* 0x0000000908307547 */ /* 0x000fea000b800000 */
[----:B------:R-:W-:-:S04]  /*10f0*/  UIADD3 UR4, UPT, UPT, UR37, -0x1, URZ ;  /* 0xffffffff25047890 */ /* 0x000fc8000fffe0ff */
[----:B------:R-:W-:-:S09]  /*1100*/  UISETP.GE.U32.AND UP0, UPT, UR4, 0x3, UPT ;  /* 0x000000030400788c */ /* 0x000fd2000bf06070 */
[----:B------:R-:W-:Y:S05]  /*1110*/  BRA.U !UP0, `(.L_x_26) ;  /* 0x0000000508287547 */ /* 0x000fea000b800000 */
        /* <DEDUP_REMOVED lines=18> */
.L_x_27:
        /* <DEDUP_REMOVED lines=19> */
.L_x_28:
        /* <DEDUP_REMOVED lines=18> */
.L_x_29:
        /* <DEDUP_REMOVED lines=18> */
.L_x_30:
[----:B------:R-:W-:-:S07]  /*15b0*/  VIADD R22, R22, 0x4 ;  /* 0x0000000416167836 */ /* 0x000fce0000000000 */
.L_x_26:
[----:B------:R-:W-:-:S09]  /*15c0*/  UISETP.NE.AND UP0, UPT, UR38, URZ, UPT ;  /* 0x000000ff2600728c */ /* 0x000fd2000bf05270 */
[----:B------:R-:W-:Y:S05]  /*15d0*/  BRA.U !UP0, `(.L_x_25) ;  /* 0x0000000108f47547 */ /* 0x000fea000b800000 */
[----:B------:R-:W-:-:S09]  /*15e0*/  UISETP.NE.AND UP0, UPT, UR38, 0x1, UPT ;  /* 0x000000012600788c */ /* 0x000fd2000bf05270 */
        /* <DEDUP_REMOVED lines=9> */
[----:B------:R-:W-:Y:S01]  /*1680*/  IMAD.MOV.U32 R7, RZ, RZ, R19 ;  /* 0x000000ffff077224 */ /* 0x000fe200078e0013 */
[----:B------:R-:W-:-:S04]  /*1690*/  MOV R6, R2 ;  /* 0x0000000200067202 */ /* 0x000fc80000000f00 */
        /* <DEDUP_REMOVED lines=8> */
.L_x_32:
        /* <DEDUP_REMOVED lines=19> */
.L_x_33:
[----:B------:R-:W-:-:S07]  /*1850*/  VIADD R22, R22, 0x2 ;  /* 0x0000000216167836 */ /* 0x000fce0000000000 */
.L_x_31:
[----:B------:R-:W0:Y:S02]  /*1860*/  LDCU UR4, c[0x0][0x388] ;  /* 0x00007100ff0477ac */ /* 0x000e240008000800 */
[----:B0-----:R-:W-:-:S09]  /*1870*/  ULOP3.LUT UP0, URZ, UR4, 0x1, URZ, 0xc0, !UPT ;  /* 0x0000000104ff7892 */ /* 0x001fd2000f80c0ff */
        /* <DEDUP_REMOVED lines=19> */
.L_x_25:
        /* <DEDUP_REMOVED lines=8> */
.L_x_34:
[----:B------:R-:W-:-:S13]  /*1a30*/  ISETP.NE.AND P6, PT, R25, RZ, PT ;  /* 0x000000ff1900720c */ /* 0x000fda0003fc5270 */
[----:B------:R-:W-:Y:S05]  /*1a40*/  @P6 BRA `(.L_x_35) ;  /* 0xffffffec00206947 */ /* 0x000fea000383ffff */
[----:B------:R-:W-:Y:S05]  /*1a50*/  BSYNC.RECONVERGENT B7 ;  /* 0x0000000000077941 */ /* 0x000fea0003800200 */
.L_x_13:
[----:B------:R-:W0:Y:S01]  /*1a60*/  LDC.64 R16, c[0x4][R16] ;  /* 0x0100000010107b82 */ /* 0x000e220000000a00 */
[----:B------:R-:W1:Y:S01]  /*1a70*/  LDCU.64 UR4, c[0x4][0x10] ;  /* 0x01000200ff0477ac */ /* 0x000e620008000a00 */
[----:B------:R-:W-:Y:S01]  /*1a80*/  CS2R R6, SRZ ;  /* 0x0000000000067805 */ /* 0x000fe2000001ff00 */
[----:B-1----:R-:W-:Y:S02]  /*1a90*/  IMAD.U32 R4, RZ, RZ, UR4 ;  /* 0x00000004ff047e24 */ /* 0x002fe4000f8e00ff */
[----:B------:R-:W-:-:S07]  /*1aa0*/  IMAD.U32 R5, RZ, RZ, UR5 ;  /* 0x00000005ff057e24 */ /* 0x000fce000f8e00ff */
[----:B------:R-:W-:-:S07]  /*1ab0*/  LEPC R20, `(.L_x_36) ;  /* 0x000000001014794e */ /* 0x000fce0000000000 */
[----:B0-----:R-:W-:Y:S05]  /*1ac0*/  CALL.ABS.NOINC R16 ;  /* 0x0000000010007343 */ /* 0x001fea0003c00000 */
.L_x_36:
[----:B------:R-:W0:Y:S01]  /*1ad0*/  LDCU UR4, c[0x0][0x390] ;  /* 0x00007200ff0477ac */ /* 0x000e220008000800 */
[----:B------:R-:W-:-:S05]  /*1ae0*/  VIADD R23, R23, 0x1 ;  /* 0x0000000117177836 */ /* 0x000fca0000000000 */
[----:B0-----:R-:W-:-:S13]  /*1af0*/  ISETP.NE.AND P0, PT, R23, UR4, PT ;  /* 0x0000000417007c0c */ /* 0x001fda000bf05270 */
[----:B------:R-:W-:Y:S05]  /*1b00*/  @!P0 EXIT ;  /* 0x000000000000894d */ /* 0x000fea0003800000 */
[----:B------:R-:W-:Y:S05]  /*1b10*/  BRA `(.L_x_37) ;  /* 0xffffffe800e47947 */ /* 0x000fea000383ffff */
.L_x_0:
[C---:B------:R-:W-:Y:S02]  /*1b20*/  ISETP.GE.U32.AND P0, PT, R17.reuse, 0x4, PT ;  /* 0x000000041100780c */ /* 0x040fe40003f06070 */
[----:B------:R-:W-:-:S11]  /*1b30*/  LOP3.LUT R18, R17, 0x3, RZ, 0xc0, !PT ;  /* 0x0000000311127812 */ /* 0x000fd600078ec0ff */
[----:B------:R-:W-:Y:S05]  /*1b40*/  @!P0 BRA `(.L_x_38) ;  /* 0x0000000000988947 */ /* 0x000fea0003800000 */
[----:B------:R-:W-:Y:S01]  /*1b50*/  BSSY.RECONVERGENT B6, `(.L_x_38) ;  /* 0x0000025000067945 */ /* 0x000fe20003800200 */
[----:B------:R-:W-:Y:S01]  /*1b60*/  LOP3.LUT R17, R17, 0x7ffffffc, RZ, 0xc0, !PT ;  /* 0x7ffffffc11117812 */ /* 0x000fe200078ec0ff */
[----:B------:R-:W-:-:S07]  /*1b70*/  IMAD.MOV.U32 R16, RZ, RZ, RZ ;  /* 0x000000ffff107224 */ /* 0x000fce00078e00ff */
.L_x_43:
        /* <DEDUP_REMOVED lines=11> */
.L_x_39:
[----:B------:R0:W1:Y:S01]  /*1c30*/  LDC.64 R8, c[0x4][R2] ;  /* 0x0100000002087b82 */ /* 0x0000620000000a00 */
[----:B------:R-:W2:Y:S01]  /*1c40*/  LDCU.64 UR4, c[0x4][0x10] ;  /* 0x01000200ff0477ac */ /* 0x000ea20008000a00 */
[----:B------:R-:W-:Y:S01]  /*1c50*/  CS2R R6, SRZ ;  /* 0x0000000000067805 */ /* 0x000fe2000001ff00 */
[----:B--2---:R-:W-:Y:S02]  /*1c60*/  IMAD.U32 R4, RZ, RZ, UR4 ;  /* 0x00000004ff047e24 */ /* 0x004fe4000f8e00ff */
[----:B0-----:R-:W-:-:S07]  /*1c70*/  IMAD.U32 R5, RZ, RZ, UR5 ;  /* 0x00000005ff057e24 */ /* 0x001fce000f8e00ff */
[----:B------:R-:W-:-:S07]  /*1c80*/  LEPC R20, `(.L_x_40) ;  /* 0x000000001014794e */ /* 0x000fce0000000000 */
[----:B-1----:R-:W-:Y:S05]  /*1c90*/  CALL.ABS.NOINC R8 ;  /* 0x0000000008007343 */ /* 0x002fea0003c00000 */
.L_x_40:
[----:B------:R0:W1:Y:S01]  /*1ca0*/  LDC.64 R8, c[0x4][R2] ;  /* 0x0100000002087b82 */ /* 0x0000620000000a00 */
[----:B------:R-:W2:Y:S01]  /*1cb0*/  LDCU.64 UR4, c[0x4][0x10] ;  /* 0x01000200ff0477ac */ /* 0x000ea20008000a00 */
[----:B------:R-:W-:Y:S01]  /*1cc0*/  CS2R R6, SRZ ;  /* 0x0000000000067805 */ /* 0x000fe2000001ff00 */
[----:B--2---:R-:W-:Y:S02]  /*1cd0*/  IMAD.U32 R4, RZ, RZ, UR4 ;  /* 0x00000004ff047e24 */ /* 0x004fe4000f8e00ff */
[----:B0-----:R-:W-:-:S07]  /*1ce0*/  IMAD.U32 R5, RZ, RZ, UR5 ;  /* 0x00000005ff057e24 */ /* 0x001fce000f8e00ff */
[----:B------:R-:W-:-:S07]  /*1cf0*/  LEPC R20, `(.L_x_41) ;  /* 0x000000001014794e */ /* 0x000fce0000000000 */
[----:B-1----:R-:W-:Y:S05]  /*1d00*/  CALL.ABS.NOINC R8 ;  /* 0x0000000008007343 */ /* 0x002fea0003c00000 */
.L_x_41:
[----:B------:R-:W0:Y:S01]  /*1d10*/  LDC.64 R2, c[0x4][R2] ;  /* 0x0100000002027b82 */ /* 0x000e220000000a00 */
[----:B------:R-:W1:Y:S01]  /*1d20*/  LDCU.64 UR4, c[0x4][0x10] ;  /* 0x01000200ff0477ac */ /* 0x000e620008000a00 */
[----:B------:R-:W-:Y:S01]  /*1d30*/  CS2R R6, SRZ ;  /* 0x0000000000067805 */ /* 0x000fe2000001ff00 */
[----:B-1----:R-:W-:Y:S02]  /*1d40*/  IMAD.U32 R4, RZ, RZ, UR4 ;  /* 0x00000004ff047e24 */ /* 0x002fe4000f8e00ff */
[----:B------:R-:W-:-:S07]  /*1d50*/  IMAD.U32 R5, RZ, RZ, UR5 ;  /* 0x00000005ff057e24 */ /* 0x000fce000f8e00ff */
[----:B------:R-:W-:-:S07]  /*1d60*/  LEPC R20, `(.L_x_42) ;  /* 0x000000001014794e */ /* 0x000fce0000000000 */
[----:B0-----:R-:W-:Y:S05]  /*1d70*/  CALL.ABS.NOINC R2 ;  /* 0x0000000002007343 */ /* 0x001fea0003c00000 */
.L_x_42:
[----:B------:R-:W-:-:S13]  /*1d80*/  ISETP.NE.AND P6, PT, R19, RZ, PT ;  /* 0x000000ff1300720c */ /* 0x000fda0003fc5270 */
[----:B------:R-:W-:Y:S05]  /*1d90*/  @P6 BRA `(.L_x_43) ;  /* 0xfffffffc00786947 */ /* 0x000fea000383ffff */
[----:B------:R-:W-:Y:S05]  /*1da0*/  BSYNC.RECONVERGENT B6 ;  /* 0x0000000000067941 */ /* 0x000fea0003800200 */
.L_x_38:
[----:B------:R-:W-:-:S13]  /*1db0*/  ISETP.NE.AND P0, PT, R18, RZ, PT ;  /* 0x000000ff1200720c */ /* 0x000fda0003f05270 */
[----:B------:R-:W-:Y:S05]  /*1dc0*/  @!P0 EXIT ;  /* 0x000000000000894d */ /* 0x000fea0003800000 */
[----:B------:R-:W-:-:S07]  /*1dd0*/  IMAD.MOV.U32 R17, RZ, RZ, RZ ;  /* 0x000000ffff117224 */ /* 0x000fce00078e00ff */
.L_x_45:
        /* <DEDUP_REMOVED lines=11> */
.L_x_44:
[----:B------:R-:W-:-:S13]  /*1e90*/  ISETP.NE.AND P6, PT, R16, RZ, PT ;  /* 0x000000ff1000720c */ /* 0x000fda0003fc5270 */
[----:B------:R-:W-:Y:S05]  /*1ea0*/  @P6 BRA `(.L_x_45) ;  /* 0xfffffffc00cc6947 */ /* 0x000fea000383ffff */
[----:B------:R-:W-:Y:S05]  /*1eb0*/  EXIT ;  /* 0x000000000000794d */ /* 0x000fea0003800000 */
.L_x_46:
[----:B------:R-:W-:-:S00]  /*1ec0*/  BRA `(.L_x_46) ;  /* 0xfffffffc00fc7947 */ /* 0x000fc0000383ffff */
[----:B------:R-:W-:-:S00]  /*1ed0*/  NOP ;  /* 0x0000000000007918 */ /* 0x000fc00000000000 */
        /* <DEDUP_REMOVED lines=10> */
.L_x_47:


//--------------------- .nv.global.init           --------------------------
	.section	.nv.global.init,"aw",@progbits
.nv.global.init:
	.type		$str$1,@object
	.size		$str$1,($str - $str$1)
$str$1:
        /*0000*/ 	.byte	0x0a, 0x00
	.type		$str,@object
	.size		$str,(.L_0 - $str)
$str:
        /*0002*/ 	.byte	0x25, 0x64, 0x20, 0x00
.L_0:


//--------------------- .nv.shared.reserved.0     --------------------------
	.section	.nv.shared.reserved.0,"aw",@nobits
	.weak		__nv_reservedSMEM_offset_0_alias
	.size		__nv_reservedSMEM_offset_0_alias, 0, 64
	.other		__nv_reservedSMEM_offset_0_alias,@"STO_CUDA_RESERVED_SHARED STV_DEFAULT"
__nv_reservedSMEM_offset_0_alias:
	.zero		0
	.zero		64


//--------------------- .nv.constant0._Z14testPrintArrayyiii --------------------------
	.section	.nv.constant0._Z14testPrintArrayyiii,"a",@progbits
	.sectionflags	@""
	.align	4
.nv.constant0._Z14testPrintArrayyiii:
	.zero		916


//--------------------- SYMBOLS --------------------------

	.type		.nv.reservedSmem.offset0,@object
	.size		.nv.reservedSmem.offset0,0x4
	.type		vprintf,@function
